//
// Generated by NVIDIA NVVM Compiler
//
// Compiler Build ID: CL-36424714
// Cuda compilation tools, release 13.0, V13.0.88
// Based on NVVM 20.0.0
//

.version 9.0
.target sm_100
.address_size 64

	// .globl	_Z9reduce_v6ILi256EEvPKfPfl
// _ZZ9reduce_v6ILi256EEvPKfPflE4smem has been demoted

.visible .entry _Z9reduce_v6ILi256EEvPKfPfl(
	.param .u64 .ptr .align 1 _Z9reduce_v6ILi256EEvPKfPfl_param_0,
	.param .u64 .ptr .align 1 _Z9reduce_v6ILi256EEvPKfPfl_param_1,
	.param .u64 _Z9reduce_v6ILi256EEvPKfPfl_param_2
)
{
	.reg .pred 	%p<8>;
	.reg .b32 	%r<13>;
	.reg .b32 	%f<31>;
	.reg .b64 	%rd<14>;
	// demoted variable
	.shared .align 4 .b8 _ZZ9reduce_v6ILi256EEvPKfPflE4smem[1024];
	ld.param.u64 	%rd5, [_Z9reduce_v6ILi256EEvPKfPfl_param_0];
	ld.param.u64 	%rd6, [_Z9reduce_v6ILi256EEvPKfPfl_param_1];
	ld.param.u64 	%rd7, [_Z9reduce_v6ILi256EEvPKfPfl_param_2];
	mov.u32 	%r1, %tid.x;
	mov.u32 	%r2, %ctaid.x;
	mov.u32 	%r3, %ntid.x;
	mad.lo.s32 	%r12, %r2, %r3, %r1;
	cvt.u64.u32 	%rd13, %r12;
	setp.le.s64 	%p1, %rd7, %rd13;
	mov.f32 	%f29, 0f00000000;
	@%p1 bra 	$L__BB0_3;
	mov.u32 	%r9, %nctaid.x;
	mul.lo.s32 	%r5, %r3, %r9;
	cvta.to.global.u64 	%rd2, %rd5;
	mov.f32 	%f29, 0f00000000;
$L__BB0_2:
	shl.b64 	%rd8, %rd13, 2;
	add.s64 	%rd9, %rd2, %rd8;
	ld.global.f32 	%f9, [%rd9];
	add.f32 	%f29, %f29, %f9;
	add.s32 	%r12, %r12, %r5;
	cvt.u64.u32 	%rd13, %r12;
	setp.gt.u64 	%p2, %rd7, %rd13;
	@%p2 bra 	$L__BB0_2;
$L__BB0_3:
	shl.b32 	%r10, %r1, 2;
	mov.u32 	%r11, _ZZ9reduce_v6ILi256EEvPKfPflE4smem;
	add.s32 	%r8, %r11, %r10;
	st.shared.f32 	[%r8], %f29;
	bar.sync 	0;
	setp.gt.u32 	%p3, %r1, 127;
	@%p3 bra 	$L__BB0_5;
	ld.shared.f32 	%f10, [%r8+512];
	ld.shared.f32 	%f11, [%r8];
	add.f32 	%f12, %f10, %f11;
	st.shared.f32 	[%r8], %f12;
$L__BB0_5:
	bar.sync 	0;
	setp.gt.u32 	%p4, %r1, 63;
	@%p4 bra 	$L__BB0_7;
	ld.shared.f32 	%f13, [%r8+256];
	ld.shared.f32 	%f14, [%r8];
	add.f32 	%f15, %f13, %f14;
	st.shared.f32 	[%r8], %f15;
$L__BB0_7:
	bar.sync 	0;
	setp.gt.u32 	%p5, %r1, 31;
	@%p5 bra 	$L__BB0_12;
	ld.volatile.shared.f32 	%f30, [%r8];
	setp.lt.u32 	%p6, %r3, 64;
	@%p6 bra 	$L__BB0_10;
	ld.volatile.shared.f32 	%f16, [%r8+128];
	add.f32 	%f30, %f30, %f16;
	bar.warp.sync 	-1;
	st.volatile.shared.f32 	[%r8], %f30;
	bar.warp.sync 	-1;
$L__BB0_10:
	ld.volatile.shared.f32 	%f17, [%r8+64];
	add.f32 	%f18, %f30, %f17;
	bar.warp.sync 	-1;
	st.volatile.shared.f32 	[%r8], %f18;
	bar.warp.sync 	-1;
	ld.volatile.shared.f32 	%f19, [%r8+32];
	add.f32 	%f20, %f18, %f19;
	bar.warp.sync 	-1;
	st.volatile.shared.f32 	[%r8], %f20;
	bar.warp.sync 	-1;
	ld.volatile.shared.f32 	%f21, [%r8+16];
	add.f32 	%f22, %f20, %f21;
	bar.warp.sync 	-1;
	st.volatile.shared.f32 	[%r8], %f22;
	bar.warp.sync 	-1;
	ld.volatile.shared.f32 	%f23, [%r8+8];
	add.f32 	%f24, %f22, %f23;
	bar.warp.sync 	-1;
	st.volatile.shared.f32 	[%r8], %f24;
	bar.warp.sync 	-1;
	ld.volatile.shared.f32 	%f25, [%r8+4];
	add.f32 	%f26, %f24, %f25;
	bar.warp.sync 	-1;
	st.volatile.shared.f32 	[%r8], %f26;
	bar.warp.sync 	-1;
	setp.ne.s32 	%p7, %r1, 0;
	@%p7 bra 	$L__BB0_12;
	ld.shared.f32 	%f27, [_ZZ9reduce_v6ILi256EEvPKfPflE4smem];
	cvta.to.global.u64 	%rd10, %rd6;
	mul.wide.u32 	%rd11, %r2, 4;
	add.s64 	%rd12, %rd10, %rd11;
	st.global.f32 	[%rd12], %f27;
$L__BB0_12:
	ret;

}


// ===== COMPILED SASS (sm_100) =====

	.target	sm_100

	.elftype	@"ET_EXEC"


//--------------------- .note.nv.tkinfo           --------------------------
	.section	.note.nv.tkinfo,"",@"SHT_NOTE"
	.sectionflags	@"SHF_NOTE_NV_TKINFO"
	.tkinfo
        /*0018*/ 	.word	0x00000002
        /*0030*/ 	.string	""
        /*0030*/ 	.string	"ptxas"
        /*0030*/ 	.string	"Cuda compilation tools, release 13.0, V13.0.88"
        /*0030*/ 	.string	"Build cuda_13.0.r13.0/compiler.36424714_0"
        /*0030*/ 	.string	"-arch sm_100 -m 64 "



//--------------------- .note.nv.cuinfo           --------------------------
	.section	.note.nv.cuinfo,"",@"SHT_NOTE"
	.sectionflags	@"SHF_NOTE_NV_CUINFO"
        /*0018*/ 	.short	0x0002
        /*001a*/ 	.short	0x0064
        /*001c*/ 	.short	0x0082
	.zero		2


//--------------------- .nv.info                  --------------------------
	.section	.nv.info,"",@"SHT_CUDA_INFO"
	.align	4


	//----- nvinfo : EIATTR_REGCOUNT
	.align		4
        /*0000*/ 	.byte	0x04, 0x2f
        /*0002*/ 	.short	(.L_1 - .L_0)
	.align		4
.L_0:
        /*0004*/ 	.word	index@(_Z9reduce_v6ILi256EEvPKfPfl)
        /*0008*/ 	.word	0x0000000d


	//----- nvinfo : EIATTR_FRAME_SIZE
	.align		4
.L_1:
        /*000c*/ 	.byte	0x04, 0x11
        /*000e*/ 	.short	(.L_3 - .L_2)
	.align		4
.L_2:
        /*0010*/ 	.word	index@(_Z9reduce_v6ILi256EEvPKfPfl)
        /*0014*/ 	.word	0x00000000


	//----- nvinfo : EIATTR_MIN_STACK_SIZE
	.align		4
.L_3:
        /*0018*/ 	.byte	0x04, 0x12
        /*001a*/ 	.short	(.L_5 - .L_4)
	.align		4
.L_4:
        /*001c*/ 	.word	index@(_Z9reduce_v6ILi256EEvPKfPfl)
        /*0020*/ 	.word	0x00000000
.L_5:


//--------------------- .nv.compat                --------------------------
	.section	.nv.compat,"",@"SHT_CUDA_COMPAT_INFO"
	.align	4
        /*0000*/ 	.byte	0x02, 0x09, 0x00, 0x00, 0x02, 0x02, 0x01, 0x00, 0x02, 0x05, 0x05, 0x00, 0x03, 0x07, 0x01, 0x01
        /*0010*/ 	.byte	0x02, 0x03, 0x00, 0x00, 0x02, 0x06, 0x01, 0x00, 0x04, 0x0b, 0x08, 0x00, 0x09, 0x00, 0x00, 0x00
        /*0020*/ 	.byte	0x00, 0x00, 0x00, 0x00


//--------------------- .nv.info._Z9reduce_v6ILi256EEvPKfPfl --------------------------
	.section	.nv.info._Z9reduce_v6ILi256EEvPKfPfl,"",@"SHT_CUDA_INFO"
	.sectionflags	@""
	.align	4


	//----- nvinfo : EIATTR_CUDA_API_VERSION
	.align		4
        /*0000*/ 	.byte	0x04, 0x37
        /*0002*/ 	.short	(.L_7 - .L_6)
.L_6:
        /*0004*/ 	.word	0x00000082


	//----- nvinfo : EIATTR_KPARAM_INFO
	.align		4
.L_7:
        /*0008*/ 	.byte	0x04, 0x17
        /*000a*/ 	.short	(.L_9 - .L_8)
.L_8:
        /*000c*/ 	.word	0x00000000
        /*0010*/ 	.short	0x0002
        /*0012*/ 	.short	0x0010
        /*0014*/ 	.byte	0x00, 0xf0, 0x21, 0x00


	//----- nvinfo : EIATTR_KPARAM_INFO
	.align		4
.L_9:
        /*0018*/ 	.byte	0x04, 0x17
        /*001a*/ 	.short	(.L_11 - .L_10)
.L_10:
        /*001c*/ 	.word	0x00000000
        /*0020*/ 	.short	0x0001
        /*0022*/ 	.short	0x0008
        /*0024*/ 	.byte	0x00, 0xf5, 0x21, 0x00


	//----- nvinfo : EIATTR_KPARAM_INFO
	.align		4
.L_11:
        /*0028*/ 	.byte	0x04, 0x17
        /*002a*/ 	.short	(.L_13 - .L_12)
.L_12:
        /*002c*/ 	.word	0x00000000
        /*0030*/ 	.short	0x0000
        /*0032*/ 	.short	0x0000
        /*0034*/ 	.byte	0x00, 0xf5, 0x21, 0x00


	//----- nvinfo : EIATTR_SPARSE_MMA_MASK
	.align		4
.L_13:
        /*0038*/ 	.byte	0x03, 0x50
        /*003a*/ 	.short	0x0000


	//----- nvinfo : EIATTR_MAXREG_COUNT
	.align		4
        /*003c*/ 	.byte	0x03, 0x1b
        /*003e*/ 	.short	0x00ff


	//----- nvinfo : EIATTR_NUM_BARRIERS
	.align		4
        /*0040*/ 	.byte	0x02, 0x4c
        /*0042*/ 	.byte	0x01
	.zero		1


	//----- nvinfo : EIATTR_MERCURY_ISA_VERSION
	.align		4
        /*0044*/ 	.byte	0x03, 0x5f
        /*0046*/ 	.short	0x0101


	//----- nvinfo : EIATTR_COOP_GROUP_MASK_REGIDS
	.align		4
        /*0048*/ 	.byte	0x04, 0x29
        /*004a*/ 	.short	(.L_15 - .L_14)


	//   ....[0]....
.L_14:
        /*004c*/ 	.word	0xffffffff


	//   ....[1]....
        /*0050*/ 	.word	0xffffffff


	//   ....[2]....
        /*0054*/ 	.word	0xffffffff


	//   ....[3]....
        /*0058*/ 	.word	0xffffffff


	//   ....[4]....
        /*005c*/ 	.word	0xffffffff


	//   ....[5]....
        /*0060*/ 	.word	0xffffffff


	//   ....[6]....
        /*0064*/ 	.word	0xffffffff


	//   ....[7]....
        /*0068*/ 	.word	0xffffffff


	//   ....[8]....
        /*006c*/ 	.word	0xffffffff


	//   ....[9]....
        /*0070*/ 	.word	0xffffffff


	//   ....[10]....
        /*0074*/ 	.word	0xffffffff


	//   ....[11]....
        /*0078*/ 	.word	0xffffffff


	//----- nvinfo : EIATTR_COOP_GROUP_INSTR_OFFSETS
	.align		4
.L_15:
        /*007c*/ 	.byte	0x04, 0x28
        /*007e*/ 	.short	(.L_17 - .L_16)


	//   ....[0]....
.L_16:
        /*0080*/ 	.word	0x00000340


	//   ....[1]....
        /*0084*/ 	.word	0x00000360


	//   ....[2]....
        /*0088*/ 	.word	0x000003a0


	//   ....[3]....
        /*008c*/ 	.word	0x000003c0


	//   ....[4]....
        /*0090*/ 	.word	0x000003f0


	//   ....[5]....
        /*0094*/ 	.word	0x00000410


	//   ....[6]....
        /*0098*/ 	.word	0x00000440


	//   ....[7]....
        /*009c*/ 	.word	0x00000460


	//   ....[8]....
        /*00a0*/ 	.word	0x00000490


	//   ....[9]....
        /*00a4*/ 	.word	0x000004b0


	//   ....[10]....
        /*00a8*/ 	.word	0x000004e0


	//   ....[11]....
        /*00ac*/ 	.word	0x00000500


	//----- nvinfo : EIATTR_VRC_CTA_INIT_COUNT
	.align		4
.L_17:
        /*00b0*/ 	.byte	0x02, 0x4a
	.zero		1
	.zero		1


	//----- nvinfo : EIATTR_EXIT_INSTR_OFFSETS
	.align		4
        /*00b4*/ 	.byte	0x04, 0x1c
        /*00b6*/ 	.short	(.L_19 - .L_18)


	//   ....[0]....
.L_18:
        /*00b8*/ 	.word	0x000002f0


	//   ....[1]....
        /*00bc*/ 	.word	0x00000510


	//   ....[2]....
        /*00c0*/ 	.word	0x00000560


	//----- nvinfo : EIATTR_CRS_STACK_SIZE
	.align		4
.L_19:
        /*00c4*/ 	.byte	0x04, 0x1e
        /*00c6*/ 	.short	(.L_21 - .L_20)
.L_20:
        /*00c8*/ 	.word	0x00000000


	//----- nvinfo : EIATTR_CBANK_PARAM_SIZE
	.align		4
.L_21:
        /*00cc*/ 	.byte	0x03, 0x19
        /*00ce*/ 	.short	0x0018


	//----- nvinfo : EIATTR_PARAM_CBANK
	.align		4
        /*00d0*/ 	.byte	0x04, 0x0a
        /*00d2*/ 	.short	(.L_23 - .L_22)
	.align		4
.L_22:
        /*00d4*/ 	.word	index@(.nv.constant0._Z9reduce_v6ILi256EEvPKfPfl)
        /*00d8*/ 	.short	0x0380
        /*00da*/ 	.short	0x0018


	//----- nvinfo : EIATTR_SW_WAR
	.align		4
.L_23:
        /*00dc*/ 	.byte	0x04, 0x36
        /*00de*/ 	.short	(.L_25 - .L_24)
.L_24:
        /*00e0*/ 	.word	0x00000008
.L_25:


//--------------------- .nv.callgraph             --------------------------
	.section	.nv.callgraph,"",@"SHT_CUDA_CALLGRAPH"
	.align	4
	.sectionentsize	8
	.align		4
        /*0000*/ 	.word	0x00000000
	.align		4
        /*0004*/ 	.word	0xffffffff
	.align		4
        /*0008*/ 	.word	0x00000000
	.align		4
        /*000c*/ 	.word	0xfffffffe
	.align		4
        /*0010*/ 	.word	0x00000000
	.align		4
        /*0014*/ 	.word	0xfffffffd
	.align		4
        /*0018*/ 	.word	0x00000000
	.align		4
        /*001c*/ 	.word	0xfffffffc


//--------------------- .text._Z9reduce_v6ILi256EEvPKfPfl --------------------------
	.section	.text._Z9reduce_v6ILi256EEvPKfPfl,"ax",@progbits
	.align	128
        .global         _Z9reduce_v6ILi256EEvPKfPfl
        .type           _Z9reduce_v6ILi256EEvPKfPfl,@function
        .size           _Z9reduce_v6ILi256EEvPKfPfl,(.L_x_4 - _Z9reduce_v6ILi256EEvPKfPfl)
        .other          _Z9reduce_v6ILi256EEvPKfPfl,@"STO_CUDA_ENTRY STV_DEFAULT"
_Z9reduce_v6ILi256EEvPKfPfl:
.text._Z9reduce_v6ILi256EEvPKfPfl:
[----:B------:R-:W-:Y:S01]  /*0000*/  LDC R1, c[0x0][0x37c] ;  /* 0x0000df00ff017b82 */ /* 0x000fe20000000800 */
[----:B------:R-:W0:Y:S07]  /*0010*/  S2R R3, SR_TID.X ;  /* 0x0000000000037919 */ /* 0x000e2e0000002100 */
[----:B------:R-:W0:Y:S01]  /*0020*/  LDC R8, c[0x0][0x360] ;  /* 0x0000d800ff087b82 */ /* 0x000e220000000800 */
[----:B------:R-:W1:Y:S01]  /*0030*/  LDCU.64 UR8, c[0x0][0x390] ;  /* 0x00007200ff0877ac */ /* 0x000e620008000a00 */
[----:B------:R-:W-:Y:S01]  /*0040*/  BSSY.RECONVERGENT B0, `(.L_x_0) ;  /* 0x0000017000007945 */ /* 0x000fe20003800200 */
[----:B------:R-:W0:Y:S01]  /*0050*/  S2R R0, SR_CTAID.X ;  /* 0x0000000000007919 */ /* 0x000e220000002500 */
[----:B------:R-:W-:Y:S01]  /*0060*/  IMAD.MOV.U32 R6, RZ, RZ, RZ ;  /* 0x000000ffff067224 */ /* 0x000fe200078e00ff */
[----:B------:R-:W2:Y:S01]  /*0070*/  LDCU.64 UR6, c[0x0][0x358] ;  /* 0x00006b00ff0677ac */ /* 0x000ea20008000a00 */
[----:B------:R-:W3:Y:S01]  /*0080*/  LDCU.64 UR10, c[0x0][0x380] ;  /* 0x00007000ff0a77ac */ /* 0x000ee20008000a00 */
[----:B0-----:R-:W-:-:S05]  /*0090*/  IMAD R2, R0, R8, R3 ;  /* 0x0000000800027224 */ /* 0x001fca00078e0203 */
[----:B-1----:R-:W-:-:S04]  /*00a0*/  ISETP.GE.U32.AND P0, PT, R2, UR8, PT ;  /* 0x0000000802007c0c */ /* 0x002fc8000bf06070 */
[----:B------:R-:W-:-:S13]  /*00b0*/  ISETP.GE.AND.EX P0, PT, RZ, UR9, PT, P0 ;  /* 0x00000009ff007c0c */ /* 0x000fda000bf06300 */
[----:B--23--:R-:W-:Y:S05]  /*00c0*/  @P0 BRA `(.L_x_1) ;  /* 0x0000000000380947 */ /* 0x00cfea0003800000 */
[----:B------:R-:W0:Y:S01]  /*00d0*/  LDCU UR4, c[0x0][0x370] ;  /* 0x00006e00ff0477ac */ /* 0x000e220008000800 */
[----:B------:R-:W-:Y:S02]  /*00e0*/  HFMA2 R10, -RZ, RZ, 0, 0 ;  /* 0x00000000ff0a7431 */ /* 0x000fe400000001ff */
[----:B------:R-:W-:Y:S02]  /*00f0*/  IMAD.MOV.U32 R9, RZ, RZ, R2 ;  /* 0x000000ffff097224 */ /* 0x000fe400078e0002 */
[----:B------:R-:W-:Y:S02]  /*0100*/  IMAD.MOV.U32 R6, RZ, RZ, RZ ;  /* 0x000000ffff067224 */ /* 0x000fe400078e00ff */
[----:B0-----:R-:W-:-:S07]  /*0110*/  IMAD R7, R8, UR4, RZ ;  /* 0x0000000408077c24 */ /* 0x001fce000f8e02ff */
.L_x_2:
[----:B------:R-:W-:-:S04]  /*0120*/  LEA R4, P0, R9, UR10, 0x2 ;  /* 0x0000000a09047c11 */ /* 0x000fc8000f8010ff */
[----:B------:R-:W-:-:S06]  /*0130*/  LEA.HI.X R5, R9, UR11, R10, 0x2, P0 ;  /* 0x0000000b09057c11 */ /* 0x000fcc00080f140a */
[----:B------:R-:W2:Y:S01]  /*0140*/  LDG.E R5, desc[UR6][R4.64] ;  /* 0x0000000604057981 */ /* 0x000ea2000c1e1900 */
[----:B------:R-:W-:-:S04]  /*0150*/  IADD3 R9, PT, PT, R7, R2, RZ ;  /* 0x0000000207097210 */ /* 0x000fc80007ffe0ff */
[----:B------:R-:W-:Y:S02]  /*0160*/  ISETP.GE.U32.AND P0, PT, R9, UR8, PT ;  /* 0x0000000809007c0c */ /* 0x000fe4000bf06070 */
[----:B------:R-:W-:Y:S02]  /*0170*/  MOV R2, R9 ;  /* 0x0000000900027202 */ /* 0x000fe40000000f00 */
[----:B------:R-:W-:Y:S01]  /*0180*/  ISETP.GE.U32.AND.EX P0, PT, RZ, UR9, PT, P0 ;  /* 0x00000009ff007c0c */ /* 0x000fe2000bf06100 */
[----:B--2---:R-:W-:-:S12]  /*0190*/  FADD R6, R5, R6 ;  /* 0x0000000605067221 */ /* 0x004fd80000000000 */
[----:B------:R-:W-:Y:S05]  /*01a0*/  @!P0 BRA `(.L_x_2) ;  /* 0xfffffffc00dc8947 */ /* 0x000fea000383ffff */
.L_x_1:
[----:B------:R-:W-:Y:S05]  /*01b0*/  BSYNC.RECONVERGENT B0 ;  /* 0x0000000000007941 */ /* 0x000fea0003800200 */
.L_x_0:
[----:B------:R-:W0:Y:S01]  /*01c0*/  S2UR UR5, SR_CgaCtaId ;  /* 0x00000000000579c3 */ /* 0x000e220000008800 */
[----:B------:R-:W-:Y:S01]  /*01d0*/  UMOV UR4, 0x400 ;  /* 0x0000040000047882 */ /* 0x000fe20000000000 */
[C---:B------:R-:W-:Y:S02]  /*01e0*/  ISETP.GT.U32.AND P1, PT, R3.reuse, 0x7f, PT ;  /* 0x0000007f0300780c */ /* 0x040fe40003f24070 */
[----:B------:R-:W-:Y:S01]  /*01f0*/  ISETP.GT.U32.AND P0, PT, R3, 0x3f, PT ;  /* 0x0000003f0300780c */ /* 0x000fe20003f04070 */
[----:B0-----:R-:W-:-:S06]  /*0200*/  ULEA UR4, UR5, UR4, 0x18 ;  /* 0x0000000405047291 */ /* 0x001fcc000f8ec0ff */
[----:B------:R-:W-:-:S05]  /*0210*/  LEA R5, R3, UR4, 0x2 ;  /* 0x0000000403057c11 */ /* 0x000fca000f8e10ff */
[----:B------:R-:W-:Y:S01]  /*0220*/  STS [R5], R6 ;  /* 0x0000000605007388 */ /* 0x000fe20000000800 */
[----:B------:R-:W-:Y:S06]  /*0230*/  BAR.SYNC.DEFER_BLOCKING 0x0 ;  /* 0x0000000000007b1d */ /* 0x000fec0000010000 */
[----:B------:R-:W-:Y:S04]  /*0240*/  @!P1 LDS R2, [R5+0x200] ;  /* 0x0002000005029984 */ /* 0x000fe80000000800 */
[----:B------:R-:W0:Y:S02]  /*0250*/  @!P1 LDS R7, [R5] ;  /* 0x0000000005079984 */ /* 0x000e240000000800 */
[----:B0-----:R-:W-:-:S05]  /*0260*/  @!P1 FADD R2, R2, R7 ;  /* 0x0000000702029221 */ /* 0x001fca0000000000 */
[----:B------:R-:W-:Y:S01]  /*0270*/  @!P1 STS [R5], R2 ;  /* 0x0000000205009388 */ /* 0x000fe20000000800 */
[----:B------:R-:W-:Y:S01]  /*0280*/  BAR.SYNC.DEFER_BLOCKING 0x0 ;  /* 0x0000000000007b1d */ /* 0x000fe20000010000 */
[----:B------:R-:W-:-:S05]  /*0290*/  ISETP.GT.U32.AND P1, PT, R3, 0x1f, PT ;  /* 0x0000001f0300780c */ /* 0x000fca0003f24070 */
[----:B------:R-:W-:Y:S04]  /*02a0*/  @!P0 LDS R4, [R5+0x100] ;  /* 0x0001000005048984 */ /* 0x000fe80000000800 */
[----:B------:R-:W0:Y:S02]  /*02b0*/  @!P0 LDS R7, [R5] ;  /* 0x0000000005078984 */ /* 0x000e240000000800 */
[----:B0-----:R-:W-:-:S05]  /*02c0*/  @!P0 FADD R4, R4, R7 ;  /* 0x0000000704048221 */ /* 0x001fca0000000000 */
[----:B------:R0:W-:Y:S01]  /*02d0*/  @!P0 STS [R5], R4 ;  /* 0x0000000405008388 */ /* 0x0001e20000000800 */
[----:B------:R-:W-:Y:S06]  /*02e0*/  BAR.SYNC.DEFER_BLOCKING 0x0 ;  /* 0x0000000000007b1d */ /* 0x000fec0000010000 */
[----:B------:R-:W-:Y:S05]  /*02f0*/  @P1 EXIT ;  /* 0x000000000000194d */ /* 0x000fea0003800000 */
[----:B------:R-:W-:Y:S01]  /*0300*/  ISETP.GE.U32.AND P0, PT, R8, 0x40, PT ;  /* 0x000000400800780c */ /* 0x000fe20003f06070 */
[----:B------:R-:W-:-:S12]  /*0310*/  LDS R2, [R5] ;  /* 0x0000000005027984 */ /* 0x000fd80000000800 */
[----:B------:R-:W1:Y:S02]  /*0320*/  @P0 LDS R7, [R5+0x80] ;  /* 0x0000800005070984 */ /* 0x000e640000000800 */
[----:B-1----:R-:W-:Y:S01]  /*0330*/  @P0 FADD R2, R2, R7 ;  /* 0x0000000702020221 */ /* 0x002fe20000000000 */
[----:B------:R-:W-:-:S04]  /*0340*/  @P0 NOP ;  /* 0x0000000000000918 */ /* 0x000fc80000000000 */
[----:B------:R-:W-:Y:S01]  /*0350*/  @P0 STS [R5], R2 ;  /* 0x0000000205000388 */ /* 0x000fe20000000800 */
[----:B------:R-:W-:-:S03]  /*0360*/  @P0 NOP ;  /* 0x0000000000000918 */ /* 0x000fc60000000000 */
[----:B------:R-:W0:Y:S01]  /*0370*/  LDS R7, [R5+0x40] ;  /* 0x0000400005077984 */ /* 0x000e220000000800 */
[----:B------:R-:W-:Y:S01]  /*0380*/  ISETP.NE.AND P0, PT, R3, RZ, PT ;  /* 0x000000ff0300720c */ /* 0x000fe20003f05270 */
[----:B0-----:R-:W-:Y:S01]  /*0390*/  FADD R4, R7, R2 ;  /* 0x0000000207047221 */ /* 0x001fe20000000000 */
[----:B------:R-:W-:-:S04]  /*03a0*/  NOP ;  /* 0x0000000000007918 */ /* 0x000fc80000000000 */
[----:B------:R-:W-:Y:S01]  /*03b0*/  STS [R5], R4 ;  /* 0x0000000405007388 */ /* 0x000fe20000000800 */
[----:B------:R-:W-:-:S03]  /*03c0*/  NOP ;  /* 0x0000000000007918 */ /* 0x000fc60000000000 */
[----:B------:R-:W0:Y:S02]  /*03d0*/  LDS R7, [R5+0x20] ;  /* 0x0000200005077984 */ /* 0x000e240000000800 */
        /* <DEDUP_REMOVED lines=17> */
[----:B------:R0:W-:Y:S01]  /*04f0*/  STS [R5], R6 ;  /* 0x0000000605007388 */ /* 0x0001e20000000800 */
[----:B------:R-:W-:Y:S01]  /*0500*/  NOP ;  /* 0x0000000000007918 */ /* 0x000fe20000000000 */
[----:B------:R-:W-:Y:S05]  /*0510*/  @P0 EXIT ;  /* 0x000000000000094d */ /* 0x000fea0003800000 */
[----:B0-----:R-:W0:Y:S01]  /*0520*/  LDS R5, [UR4] ;  /* 0x00000004ff057984 */ /* 0x001e220008000800 */
[----:B------:R-:W1:Y:S02]  /*0530*/  LDC.64 R2, c[0x0][0x388] ;  /* 0x0000e200ff027b82 */ /* 0x000e640000000a00 */
[----:B-1----:R-:W-:-:S05]  /*0540*/  IMAD.WIDE.U32 R2, R0, 0x4, R2 ;  /* 0x0000000400027825 */ /* 0x002fca00078e0002 */
[----:B0-----:R-:W-:Y:S01]  /*0550*/  STG.E desc[UR6][R2.64], R5 ;  /* 0x0000000502007986 */ /* 0x001fe2000c101906 */
[----:B------:R-:W-:Y:S05]  /*0560*/  EXIT ;  /* 0x000000000000794d */ /* 0x000fea0003800000 */
.L_x_3:
[----:B------:R-:W-:-:S00]  /*0570*/  BRA `(.L_x_3) ;  /* 0xfffffffc00fc7947 */ /* 0x000fc0000383ffff */
[----:B------:R-:W-:-:S00]  /*0580*/  NOP ;  /* 0x0000000000007918 */ /* 0x000fc00000000000 */
[----:B------:R-:W-:-:S00]  /*0590*/  NOP ;  /* 0x0000000000007918 */ /* 0x000fc00000000000 */
[----:B------:R-:W-:-:S00]  /*05a0*/  NOP ;  /* 0x0000000000007918 */ /* 0x000fc00000000000 */
[----:B------:R-:W-:-:S00]  /*05b0*/  NOP ;  /* 0x0000000000007918 */ /* 0x000fc00000000000 */
[----:B------:R-:W-:-:S00]  /*05c0*/  NOP ;  /* 0x0000000000007918 */ /* 0x000fc00000000000 */
[----:B------:R-:W-:-:S00]  /*05d0*/  NOP ;  /* 0x0000000000007918 */ /* 0x000fc00000000000 */
[----:B------:R-:W-:-:S00]  /*05e0*/  NOP ;  /* 0x0000000000007918 */ /* 0x000fc00000000000 */
[----:B------:R-:W-:-:S00]  /*05f0*/  NOP ;  /* 0x0000000000007918 */ /* 0x000fc00000000000 */
.L_x_4:


//--------------------- .nv.shared._Z9reduce_v6ILi256EEvPKfPfl --------------------------
	.section	.nv.shared._Z9reduce_v6ILi256EEvPKfPfl,"aw",@nobits
	.sectionflags	@""
	.align	4
.nv.shared._Z9reduce_v6ILi256EEvPKfPfl:
	.zero		2048


//--------------------- .nv.shared.reserved.0     --------------------------
	.section	.nv.shared.reserved.0,"aw",@nobits
	.weak		__nv_reservedSMEM_offset_0_alias
	.size		__nv_reservedSMEM_offset_0_alias, 0, 64
	.other		__nv_reservedSMEM_offset_0_alias,@"STO_CUDA_RESERVED_SHARED STV_DEFAULT"
__nv_reservedSMEM_offset_0_alias:
	.zero		0
	.zero		64


//--------------------- .nv.constant0._Z9reduce_v6ILi256EEvPKfPfl --------------------------
	.section	.nv.constant0._Z9reduce_v6ILi256EEvPKfPfl,"a",@progbits
	.sectionflags	@""
	.align	4
.nv.constant0._Z9reduce_v6ILi256EEvPKfPfl:
	.zero		920


//--------------------- SYMBOLS --------------------------

	.type		.nv.reservedSmem.offset0,@object
	.size		.nv.reservedSmem.offset0,0x4
	.type		.nv.reservedSmem.cap,@object
	.size		.nv.reservedSmem.cap,0x4
